	.headerflags	@"EF_CUDA_TEXMODE_UNIFIED EF_CUDA_64BIT_ADDRESS EF_CUDA_ACCELERATORS EF_CUDA_SM90 EF_CUDA_VIRTUAL_SM(EF_CUDA_SM90)"
	.elftype	@"ET_EXEC"


//--------------------- .nv.info                  --------------------------
	.section	.nv.info,"",@"SHT_CUDA_INFO"
	.align	4


	//----- nvinfo : EIATTR_REGCOUNT
	.align		4
        /*0000*/ 	.byte	0x04, 0x2f
        /*0002*/ 	.short	(.L_1 - .L_0)
	.align		4
.L_0:
        /*0004*/ 	.word	index@(triton_poi_fused_add_mul_0)
        /*0008*/ 	.word	0x00000014


	//----- nvinfo : EIATTR_MIN_STACK_SIZE
	.align		4
.L_1:
        /*000c*/ 	.byte	0x04, 0x12
        /*000e*/ 	.short	(.L_3 - .L_2)
	.align		4
.L_2:
        /*0010*/ 	.word	index@(triton_poi_fused_add_mul_0)
        /*0014*/ 	.word	0x00000000


	//----- nvinfo : EIATTR_FRAME_SIZE
	.align		4
.L_3:
        /*0018*/ 	.byte	0x04, 0x11
        /*001a*/ 	.short	(.L_5 - .L_4)
	.align		4
.L_4:
        /*001c*/ 	.word	index@(triton_poi_fused_add_mul_0)
        /*0020*/ 	.word	0x00000000


	//----- nvinfo : EIATTR_MIN_STACK_SIZE
	.align		4
.L_5:
        /*0024*/ 	.byte	0x04, 0x12
        /*0026*/ 	.short	(.L_7 - .L_6)
	.align		4
.L_6:
        /*0028*/ 	.word	index@(triton_poi_fused_add_mul_0)
        /*002c*/ 	.word	0x00000000
.L_7:


//--------------------- .nv.info.triton_poi_fused_add_mul_0 --------------------------
	.section	.nv.info.triton_poi_fused_add_mul_0,"",@"SHT_CUDA_INFO"
	.sectionflags	@""
	.align	4


	//----- nvinfo : EIATTR_CUDA_API_VERSION
	.align		4
        /*0000*/ 	.byte	0x04, 0x37
        /*0002*/ 	.short	(.L_9 - .L_8)
.L_8:
        /*0004*/ 	.word	0x0000007c


	//----- nvinfo : EIATTR_KPARAM_INFO
	.align		4
.L_9:
        /*0008*/ 	.byte	0x04, 0x17
        /*000a*/ 	.short	(.L_11 - .L_10)
.L_10:
        /*000c*/ 	.word	0x00000000
        /*0010*/ 	.short	0x0004
        /*0012*/ 	.short	0x0020
        /*0014*/ 	.byte	0x00, 0xf0, 0x11, 0x00


	//----- nvinfo : EIATTR_KPARAM_INFO
	.align		4
.L_11:
        /*0018*/ 	.byte	0x04, 0x17
        /*001a*/ 	.short	(.L_13 - .L_12)
.L_12:
        /*001c*/ 	.word	0x00000000
        /*0020*/ 	.short	0x0003
        /*0022*/ 	.short	0x0018
        /*0024*/ 	.byte	0x00, 0xf4, 0x21, 0x00


	//----- nvinfo : EIATTR_KPARAM_INFO
	.align		4
.L_13:
        /*0028*/ 	.byte	0x04, 0x17
        /*002a*/ 	.short	(.L_15 - .L_14)
.L_14:
        /*002c*/ 	.word	0x00000000
        /*0030*/ 	.short	0x0002
        /*0032*/ 	.short	0x0010
        /*0034*/ 	.byte	0x00, 0xf4, 0x21, 0x00


	//----- nvinfo : EIATTR_KPARAM_INFO
	.align		4
.L_15:
        /*0038*/ 	.byte	0x04, 0x17
        /*003a*/ 	.short	(.L_17 - .L_16)
.L_16:
        /*003c*/ 	.word	0x00000000
        /*0040*/ 	.short	0x0001
        /*0042*/ 	.short	0x0008
        /*0044*/ 	.byte	0x00, 0xf4, 0x21, 0x00


	//----- nvinfo : EIATTR_KPARAM_INFO
	.align		4
.L_17:
        /*0048*/ 	.byte	0x04, 0x17
        /*004a*/ 	.short	(.L_19 - .L_18)
.L_18:
        /*004c*/ 	.word	0x00000000
        /*0050*/ 	.short	0x0000
        /*0052*/ 	.short	0x0000
        /*0054*/ 	.byte	0x00, 0xf4, 0x21, 0x00


	//----- nvinfo : EIATTR_SPARSE_MMA_MASK
	.align		4
.L_19:
        /*0058*/ 	.byte	0x03, 0x50
        /*005a*/ 	.short	0x0000


	//----- nvinfo : EIATTR_MAXREG_COUNT
	.align		4
        /*005c*/ 	.byte	0x03, 0x1b
        /*005e*/ 	.short	0x00ff


	//----- nvinfo : EIATTR_EXIT_INSTR_OFFSETS
	.align		4
        /*0060*/ 	.byte	0x04, 0x1c
        /*0062*/ 	.short	(.L_21 - .L_20)


	//   ....[0]....
.L_20:
        /*0064*/ 	.word	0x000001c0


	//   ....[1]....
        /*0068*/ 	.word	0x000001e0


	//----- nvinfo : EIATTR_REQNTID
	.align		4
.L_21:
        /*006c*/ 	.byte	0x04, 0x10
        /*006e*/ 	.short	(.L_23 - .L_22)
.L_22:
        /*0070*/ 	.word	0x00000080
        /*0074*/ 	.word	0x00000001
        /*0078*/ 	.word	0x00000001


	//----- nvinfo : EIATTR_CBANK_PARAM_SIZE
	.align		4
.L_23:
        /*007c*/ 	.byte	0x03, 0x19
        /*007e*/ 	.short	0x0024


	//----- nvinfo : EIATTR_PARAM_CBANK
	.align		4
        /*0080*/ 	.byte	0x04, 0x0a
        /*0082*/ 	.short	(.L_25 - .L_24)
	.align		4
.L_24:
        /*0084*/ 	.word	index@(.nv.constant0.triton_poi_fused_add_mul_0)
        /*0088*/ 	.short	0x0210
        /*008a*/ 	.short	0x0024


	//----- nvinfo : EIATTR_SW_WAR
	.align		4
.L_25:
        /*008c*/ 	.byte	0x04, 0x36
        /*008e*/ 	.short	(.L_27 - .L_26)
.L_26:
        /*0090*/ 	.word	0x00000008
.L_27:


//--------------------- .nv.callgraph             --------------------------
	.section	.nv.callgraph,"",@"SHT_CUDA_CALLGRAPH"
	.align	4
	.sectionentsize	8
	.align		4
        /*0000*/ 	.word	0x00000000
	.align		4
        /*0004*/ 	.word	0xffffffff
	.align		4
        /*0008*/ 	.word	0x00000000
	.align		4
        /*000c*/ 	.word	0xfffffffe
	.align		4
        /*0010*/ 	.word	0x00000000
	.align		4
        /*0014*/ 	.word	0xfffffffd
	.align		4
        /*0018*/ 	.word	0x00000000
	.align		4
        /*001c*/ 	.word	0xfffffffc


//--------------------- .text.triton_poi_fused_add_mul_0 --------------------------
	.section	.text.triton_poi_fused_add_mul_0,"ax",@progbits
	.align	128
        .global         triton_poi_fused_add_mul_0
        .type           triton_poi_fused_add_mul_0,@function
        .size           triton_poi_fused_add_mul_0,(.L_x_1 - triton_poi_fused_add_mul_0)
        .other          triton_poi_fused_add_mul_0,@"STO_CUDA_ENTRY STV_DEFAULT"
triton_poi_fused_add_mul_0:
.text.triton_poi_fused_add_mul_0:
[----:B------:R-:W0:Y:S02]  /*0000*/  LDC R1, c[0x0][0x28] ;  /* 0x00000a00ff017b82 */ /* 0x000e240000000800 */
[----:B------:R-:W1:Y:S01]  /*0010*/  S2R R0, SR_TID.X ;  /* 0x0000000000007919 */ /* 0x000e620000002100 */
[----:B------:R-:W2:Y:S01]  /*0020*/  LDC.64 R2, c[0x0][0x210] ;  /* 0x00008400ff027b82 */ /* 0x000ea20000000a00 */
[----:B------:R-:W-:Y:S02]  /*0030*/  CS2R R12, SRZ ;  /* 0x00000000000c7805 */ /* 0x000fe4000001ff00 */
[----:B------:R-:W-:Y:S01]  /*0040*/  CS2R R14, SRZ ;  /* 0x00000000000e7805 */ /* 0x000fe2000001ff00 */
[----:B------:R-:W3:Y:S01]  /*0050*/  S2R R11, SR_CTAID.X ;  /* 0x00000000000b7919 */ /* 0x000ee20000002500 */
[----:B------:R-:W-:Y:S01]  /*0060*/  CS2R R16, SRZ ;  /* 0x0000000000107805 */ /* 0x000fe2000001ff00 */
[----:B------:R-:W-:Y:S02]  /*0070*/  ULDC.64 UR4, c[0x0][0x208] ;  /* 0x0000820000047ab9 */ /* 0x000fe40000000a00 */
[----:B------:R-:W4:Y:S08]  /*0080*/  LDC.64 R6, c[0x0][0x220] ;  /* 0x00008800ff067b82 */ /* 0x000f300000000a00 */
[----:B------:R-:W5:Y:S01]  /*0090*/  LDC.64 R4, c[0x0][0x218] ;  /* 0x00008600ff047b82 */ /* 0x000f620000000a00 */
[----:B-1----:R-:W-:-:S04]  /*00a0*/  SHF.L.U32 R0, R0, 0x1, RZ ;  /* 0x0000000100007819 */ /* 0x002fc800000006ff */
[----:B------:R-:W-:-:S04]  /*00b0*/  LOP3.LUT R0, R0, 0xfe, RZ, 0xc0, !PT ;  /* 0x000000fe00007812 */ /* 0x000fc800078ec0ff */
[----:B---3--:R-:W-:-:S04]  /*00c0*/  LEA R11, R11, R0, 0x8 ;  /* 0x000000000b0b7211 */ /* 0x008fc800078e40ff */
[C---:B------:R-:W-:Y:S01]  /*00d0*/  ISETP.GE.AND P0, PT, R11.reuse, 0x280, PT ;  /* 0x000002800b00780c */ /* 0x040fe20003f06270 */
[----:B------:R-:W-:-:S04]  /*00e0*/  IMAD.HI R0, R11, 0x66666667, RZ ;  /* 0x666666670b007827 */ /* 0x000fc800078e02ff */
[----:B-----5:R-:W-:Y:S01]  /*00f0*/  IMAD.WIDE R4, R11, 0x4, R4 ;  /* 0x000000040b047825 */ /* 0x020fe200078e0204 */
[----:B------:R-:W-:-:S04]  /*0100*/  SHF.R.U32.HI R9, RZ, 0x1f, R0 ;  /* 0x0000001fff097819 */ /* 0x000fc80000011600 */
[----:B------:R-:W-:-:S03]  /*0110*/  LEA.HI.SX32 R0, R0, R9, 0x1e ;  /* 0x0000000900007211 */ /* 0x000fc600078ff2ff */
[----:B------:R-:W3:Y:S02]  /*0120*/  @!P0 LDG.E.64 R14, desc[UR4][R4.64] ;  /* 0x00000004040e8981 */ /* 0x000ee4000c1e1b00 */
[----:B------:R-:W-:-:S04]  /*0130*/  IMAD R9, R0, -0xa, R11 ;  /* 0xfffffff600097824 */ /* 0x000fc800078e020b */
[----:B--2---:R-:W-:-:S04]  /*0140*/  IMAD.WIDE R2, R9, 0x4, R2 ;  /* 0x0000000409027825 */ /* 0x004fc800078e0202 */
[----:B----4-:R-:W-:Y:S01]  /*0150*/  IMAD.WIDE R6, R9, 0x4, R6 ;  /* 0x0000000409067825 */ /* 0x010fe200078e0206 */
[----:B------:R-:W3:Y:S01]  /*0160*/  @!P0 LDG.E.EL.64 R12, desc[UR4][R2.64] ;  /* 0x00000004020c8981 */ /* 0x000ee2000c2e1b00 */
[----:B------:R-:W1:Y:S03]  /*0170*/  LDC.64 R8, c[0x0][0x228] ;  /* 0x00008a00ff087b82 */ /* 0x000e660000000a00 */
[----:B------:R-:W3:Y:S01]  /*0180*/  @!P0 LDG.E.EL.64 R16, desc[UR4][R6.64] ;  /* 0x0000000406108981 */ /* 0x000ee2000c2e1b00 */
[----:B-1----:R-:W-:-:S04]  /*0190*/  IMAD.WIDE R8, R11, 0x4, R8 ;  /* 0x000000040b087825 */ /* 0x002fc800078e0208 */
[----:B---3--:R-:W-:Y:S01]  /*01a0*/  FFMA R12, R14, R12, R16 ;  /* 0x0000000c0e0c7223 */ /* 0x008fe20000000010 */
[----:B------:R-:W-:Y:S01]  /*01b0*/  FFMA R13, R15, R13, R17 ;  /* 0x0000000d0f0d7223 */ /* 0x000fe20000000011 */
[----:B------:R-:W-:Y:S06]  /*01c0*/  @P0 EXIT ;  /* 0x000000000000094d */ /* 0x000fec0003800000 */
[----:B------:R-:W-:Y:S01]  /*01d0*/  STG.E.64 desc[UR4][R8.64], R12 ;  /* 0x0000000c08007986 */ /* 0x000fe2000c101b04 */
[----:B------:R-:W-:Y:S05]  /*01e0*/  EXIT ;  /* 0x000000000000794d */ /* 0x000fea0003800000 */
.L_x_0:
[----:B------:R-:W-:-:S00]  /*01f0*/  BRA `(.L_x_0) ;  /* 0xfffffffc00fc7947 */ /* 0x000fc0000383ffff */
[----:B------:R-:W-:-:S00]  /*0200*/  NOP ;  /* 0x0000000000007918 */ /* 0x000fc00000000000 */
[----:B------:R-:W-:-:S00]  /*0210*/  NOP ;  /* 0x0000000000007918 */ /* 0x000fc00000000000 */
[----:B------:R-:W-:-:S00]  /*0220*/  NOP ;  /* 0x0000000000007918 */ /* 0x000fc00000000000 */
[----:B------:R-:W-:-:S00]  /*0230*/  NOP ;  /* 0x0000000000007918 */ /* 0x000fc00000000000 */
[----:B------:R-:W-:-:S00]  /*0240*/  NOP ;  /* 0x0000000000007918 */ /* 0x000fc00000000000 */
[----:B------:R-:W-:-:S00]  /*0250*/  NOP ;  /* 0x0000000000007918 */ /* 0x000fc00000000000 */
[----:B------:R-:W-:-:S00]  /*0260*/  NOP ;  /* 0x0000000000007918 */ /* 0x000fc00000000000 */
[----:B------:R-:W-:-:S00]  /*0270*/  NOP ;  /* 0x0000000000007918 */ /* 0x000fc00000000000 */
.L_x_1:


//--------------------- .nv.constant0.triton_poi_fused_add_mul_0 --------------------------
	.section	.nv.constant0.triton_poi_fused_add_mul_0,"a",@progbits
	.sectionflags	@""
	.align	4
.nv.constant0.triton_poi_fused_add_mul_0:
	.zero		564
